//
// Generated by NVIDIA NVVM Compiler
//
// Compiler Build ID: CL-36424714
// Cuda compilation tools, release 13.0, V13.0.88
// Based on NVVM 20.0.0
//

.version 9.0
.target sm_100
.address_size 64

	// .globl	_Z7mysgemmiiiPKfS0_Pf
// _ZZ7mysgemmiiiPKfS0_PfE1M has been demoted
// _ZZ7mysgemmiiiPKfS0_PfE1N has been demoted

.visible .entry _Z7mysgemmiiiPKfS0_Pf(
	.param .u32 _Z7mysgemmiiiPKfS0_Pf_param_0,
	.param .u32 _Z7mysgemmiiiPKfS0_Pf_param_1,
	.param .u32 _Z7mysgemmiiiPKfS0_Pf_param_2,
	.param .u64 .ptr .align 1 _Z7mysgemmiiiPKfS0_Pf_param_3,
	.param .u64 .ptr .align 1 _Z7mysgemmiiiPKfS0_Pf_param_4,
	.param .u64 .ptr .align 1 _Z7mysgemmiiiPKfS0_Pf_param_5
)
{
	.reg .pred 	%p<14>;
	.reg .b32 	%r<46>;
	.reg .b32 	%f<65>;
	.reg .b64 	%rd<13>;
	// demoted variable
	.shared .align 4 .b8 _ZZ7mysgemmiiiPKfS0_PfE1M[1024];
	// demoted variable
	.shared .align 4 .b8 _ZZ7mysgemmiiiPKfS0_PfE1N[1024];
	ld.param.u32 	%r23, [_Z7mysgemmiiiPKfS0_Pf_param_0];
	ld.param.u32 	%r24, [_Z7mysgemmiiiPKfS0_Pf_param_1];
	ld.param.u32 	%r25, [_Z7mysgemmiiiPKfS0_Pf_param_2];
	ld.param.u64 	%rd3, [_Z7mysgemmiiiPKfS0_Pf_param_3];
	ld.param.u64 	%rd4, [_Z7mysgemmiiiPKfS0_Pf_param_4];
	ld.param.u64 	%rd5, [_Z7mysgemmiiiPKfS0_Pf_param_5];
	mov.u32 	%r26, %ctaid.x;
	mov.u32 	%r27, %ctaid.y;
	mov.u32 	%r41, %tid.x;
	mov.u32 	%r43, %tid.y;
	mov.u32 	%r28, %ntid.y;
	mad.lo.s32 	%r3, %r27, %r28, %r43;
	mov.u32 	%r29, %ntid.x;
	mad.lo.s32 	%r4, %r26, %r29, %r41;
	setp.lt.s32 	%p2, %r25, -14;
	mov.f32 	%f63, 0f00000000;
	@%p2 bra 	$L__BB0_9;
	add.s32 	%r30, %r25, -1;
	shr.s32 	%r31, %r30, 31;
	shr.u32 	%r32, %r31, 28;
	add.s32 	%r33, %r30, %r32;
	shr.s32 	%r34, %r33, 4;
	neg.s32 	%r45, %r34;
	shl.b32 	%r35, %r43, 6;
	mov.u32 	%r36, _ZZ7mysgemmiiiPKfS0_PfE1M;
	add.s32 	%r5, %r36, %r35;
	shl.b32 	%r37, %r41, 2;
	add.s32 	%r6, %r5, %r37;
	mov.u32 	%r38, _ZZ7mysgemmiiiPKfS0_PfE1N;
	add.s32 	%r8, %r38, %r37;
	add.s32 	%r7, %r8, %r35;
	max.s32 	%r39, %r3, %r4;
	setp.lt.s32 	%p1, %r39, %r24;
	mad.lo.s32 	%r44, %r43, %r24, %r4;
	shl.b32 	%r11, %r24, 4;
	mad.lo.s32 	%r42, %r25, %r3, %r41;
	cvta.to.global.u64 	%rd1, %rd3;
	cvta.to.global.u64 	%rd2, %rd4;
	mov.f32 	%f63, 0f00000000;
	not.pred 	%p9, %p1;
$L__BB0_2:
	setp.ge.s32 	%p3, %r3, %r23;
	setp.ge.s32 	%p4, %r41, %r25;
	mov.f32 	%f61, 0f00000000;
	or.pred  	%p5, %p3, %p4;
	@%p5 bra 	$L__BB0_4;
	mul.wide.s32 	%rd6, %r42, 4;
	add.s64 	%rd7, %rd1, %rd6;
	ld.global.f32 	%f61, [%rd7];
$L__BB0_4:
	setp.ge.s32 	%p6, %r4, %r24;
	st.shared.f32 	[%r6], %f61;
	setp.ge.s32 	%p7, %r43, %r25;
	mov.f32 	%f62, 0f00000000;
	or.pred  	%p8, %p6, %p7;
	@%p8 bra 	$L__BB0_6;
	mul.wide.s32 	%rd8, %r44, 4;
	add.s64 	%rd9, %rd2, %rd8;
	ld.global.f32 	%f62, [%rd9];
$L__BB0_6:
	st.shared.f32 	[%r7], %f62;
	bar.sync 	0;
	@%p9 bra 	$L__BB0_8;
	ld.shared.f32 	%f13, [%r5];
	ld.shared.f32 	%f14, [%r8];
	fma.rn.f32 	%f15, %f13, %f14, %f63;
	ld.shared.f32 	%f16, [%r5+4];
	ld.shared.f32 	%f17, [%r8+64];
	fma.rn.f32 	%f18, %f16, %f17, %f15;
	ld.shared.f32 	%f19, [%r5+8];
	ld.shared.f32 	%f20, [%r8+128];
	fma.rn.f32 	%f21, %f19, %f20, %f18;
	ld.shared.f32 	%f22, [%r5+12];
	ld.shared.f32 	%f23, [%r8+192];
	fma.rn.f32 	%f24, %f22, %f23, %f21;
	ld.shared.f32 	%f25, [%r5+16];
	ld.shared.f32 	%f26, [%r8+256];
	fma.rn.f32 	%f27, %f25, %f26, %f24;
	ld.shared.f32 	%f28, [%r5+20];
	ld.shared.f32 	%f29, [%r8+320];
	fma.rn.f32 	%f30, %f28, %f29, %f27;
	ld.shared.f32 	%f31, [%r5+24];
	ld.shared.f32 	%f32, [%r8+384];
	fma.rn.f32 	%f33, %f31, %f32, %f30;
	ld.shared.f32 	%f34, [%r5+28];
	ld.shared.f32 	%f35, [%r8+448];
	fma.rn.f32 	%f36, %f34, %f35, %f33;
	ld.shared.f32 	%f37, [%r5+32];
	ld.shared.f32 	%f38, [%r8+512];
	fma.rn.f32 	%f39, %f37, %f38, %f36;
	ld.shared.f32 	%f40, [%r5+36];
	ld.shared.f32 	%f41, [%r8+576];
	fma.rn.f32 	%f42, %f40, %f41, %f39;
	ld.shared.f32 	%f43, [%r5+40];
	ld.shared.f32 	%f44, [%r8+640];
	fma.rn.f32 	%f45, %f43, %f44, %f42;
	ld.shared.f32 	%f46, [%r5+44];
	ld.shared.f32 	%f47, [%r8+704];
	fma.rn.f32 	%f48, %f46, %f47, %f45;
	ld.shared.f32 	%f49, [%r5+48];
	ld.shared.f32 	%f50, [%r8+768];
	fma.rn.f32 	%f51, %f49, %f50, %f48;
	ld.shared.f32 	%f52, [%r5+52];
	ld.shared.f32 	%f53, [%r8+832];
	fma.rn.f32 	%f54, %f52, %f53, %f51;
	ld.shared.f32 	%f55, [%r5+56];
	ld.shared.f32 	%f56, [%r8+896];
	fma.rn.f32 	%f57, %f55, %f56, %f54;
	ld.shared.f32 	%f58, [%r5+60];
	ld.shared.f32 	%f59, [%r8+960];
	fma.rn.f32 	%f63, %f58, %f59, %f57;
$L__BB0_8:
	bar.sync 	0;
	add.s32 	%r45, %r45, 1;
	add.s32 	%r44, %r44, %r11;
	add.s32 	%r43, %r43, 16;
	add.s32 	%r42, %r42, 16;
	add.s32 	%r41, %r41, 16;
	setp.ne.s32 	%p10, %r45, 1;
	@%p10 bra 	$L__BB0_2;
$L__BB0_9:
	setp.ge.s32 	%p11, %r3, %r23;
	setp.ge.s32 	%p12, %r4, %r24;
	or.pred  	%p13, %p11, %p12;
	@%p13 bra 	$L__BB0_11;
	mad.lo.s32 	%r40, %r24, %r3, %r4;
	cvta.to.global.u64 	%rd10, %rd5;
	mul.wide.s32 	%rd11, %r40, 4;
	add.s64 	%rd12, %rd10, %rd11;
	st.global.f32 	[%rd12], %f63;
$L__BB0_11:
	ret;

}


// ===== COMPILED SASS (sm_100) =====

	.target	sm_100

	.elftype	@"ET_EXEC"


//--------------------- .note.nv.tkinfo           --------------------------
	.section	.note.nv.tkinfo,"",@"SHT_NOTE"
	.sectionflags	@"SHF_NOTE_NV_TKINFO"
	.tkinfo
        /*0018*/ 	.word	0x00000002
        /*0030*/ 	.string	""
        /*0030*/ 	.string	"ptxas"
        /*0030*/ 	.string	"Cuda compilation tools, release 13.0, V13.0.88"
        /*0030*/ 	.string	"Build cuda_13.0.r13.0/compiler.36424714_0"
        /*0030*/ 	.string	"-arch sm_100 -m 64 "



//--------------------- .note.nv.cuinfo           --------------------------
	.section	.note.nv.cuinfo,"",@"SHT_NOTE"
	.sectionflags	@"SHF_NOTE_NV_CUINFO"
        /*0018*/ 	.short	0x0002
        /*001a*/ 	.short	0x0064
        /*001c*/ 	.short	0x0082
	.zero		2


//--------------------- .nv.info                  --------------------------
	.section	.nv.info,"",@"SHT_CUDA_INFO"
	.align	4


	//----- nvinfo : EIATTR_REGCOUNT
	.align		4
        /*0000*/ 	.byte	0x04, 0x2f
        /*0002*/ 	.short	(.L_1 - .L_0)
	.align		4
.L_0:
        /*0004*/ 	.word	index@(_Z7mysgemmiiiPKfS0_Pf)
        /*0008*/ 	.word	0x00000020


	//----- nvinfo : EIATTR_FRAME_SIZE
	.align		4
.L_1:
        /*000c*/ 	.byte	0x04, 0x11
        /*000e*/ 	.short	(.L_3 - .L_2)
	.align		4
.L_2:
        /*0010*/ 	.word	index@(_Z7mysgemmiiiPKfS0_Pf)
        /*0014*/ 	.word	0x00000000


	//----- nvinfo : EIATTR_MIN_STACK_SIZE
	.align		4
.L_3:
        /*0018*/ 	.byte	0x04, 0x12
        /*001a*/ 	.short	(.L_5 - .L_4)
	.align		4
.L_4:
        /*001c*/ 	.word	index@(_Z7mysgemmiiiPKfS0_Pf)
        /*0020*/ 	.word	0x00000000
.L_5:


//--------------------- .nv.compat                --------------------------
	.section	.nv.compat,"",@"SHT_CUDA_COMPAT_INFO"
	.align	4
        /*0000*/ 	.byte	0x02, 0x09, 0x00, 0x00, 0x02, 0x02, 0x01, 0x00, 0x02, 0x05, 0x05, 0x00, 0x03, 0x07, 0x01, 0x01
        /*0010*/ 	.byte	0x02, 0x03, 0x00, 0x00, 0x02, 0x06, 0x01, 0x00, 0x04, 0x0b, 0x08, 0x00, 0x09, 0x00, 0x00, 0x00
        /*0020*/ 	.byte	0x00, 0x00, 0x00, 0x00


//--------------------- .nv.info._Z7mysgemmiiiPKfS0_Pf --------------------------
	.section	.nv.info._Z7mysgemmiiiPKfS0_Pf,"",@"SHT_CUDA_INFO"
	.sectionflags	@""
	.align	4


	//----- nvinfo : EIATTR_CUDA_API_VERSION
	.align		4
        /*0000*/ 	.byte	0x04, 0x37
        /*0002*/ 	.short	(.L_7 - .L_6)
.L_6:
        /*0004*/ 	.word	0x00000082


	//----- nvinfo : EIATTR_KPARAM_INFO
	.align		4
.L_7:
        /*0008*/ 	.byte	0x04, 0x17
        /*000a*/ 	.short	(.L_9 - .L_8)
.L_8:
        /*000c*/ 	.word	0x00000000
        /*0010*/ 	.short	0x0005
        /*0012*/ 	.short	0x0020
        /*0014*/ 	.byte	0x00, 0xf5, 0x21, 0x00


	//----- nvinfo : EIATTR_KPARAM_INFO
	.align		4
.L_9:
        /*0018*/ 	.byte	0x04, 0x17
        /*001a*/ 	.short	(.L_11 - .L_10)
.L_10:
        /*001c*/ 	.word	0x00000000
        /*0020*/ 	.short	0x0004
        /*0022*/ 	.short	0x0018
        /*0024*/ 	.byte	0x00, 0xf5, 0x21, 0x00


	//----- nvinfo : EIATTR_KPARAM_INFO
	.align		4
.L_11:
        /*0028*/ 	.byte	0x04, 0x17
        /*002a*/ 	.short	(.L_13 - .L_12)
.L_12:
        /*002c*/ 	.word	0x00000000
        /*0030*/ 	.short	0x0003
        /*0032*/ 	.short	0x0010
        /*0034*/ 	.byte	0x00, 0xf5, 0x21, 0x00


	//----- nvinfo : EIATTR_KPARAM_INFO
	.align		4
.L_13:
        /*0038*/ 	.byte	0x04, 0x17
        /*003a*/ 	.short	(.L_15 - .L_14)
.L_14:
        /*003c*/ 	.word	0x00000000
        /*0040*/ 	.short	0x0002
        /*0042*/ 	.short	0x0008
        /*0044*/ 	.byte	0x00, 0xf0, 0x11, 0x00


	//----- nvinfo : EIATTR_KPARAM_INFO
	.align		4
.L_15:
        /*0048*/ 	.byte	0x04, 0x17
        /*004a*/ 	.short	(.L_17 - .L_16)
.L_16:
        /*004c*/ 	.word	0x00000000
        /*0050*/ 	.short	0x0001
        /*0052*/ 	.short	0x0004
        /*0054*/ 	.byte	0x00, 0xf0, 0x11, 0x00


	//----- nvinfo : EIATTR_KPARAM_INFO
	.align		4
.L_17:
        /*0058*/ 	.byte	0x04, 0x17
        /*005a*/ 	.short	(.L_19 - .L_18)
.L_18:
        /*005c*/ 	.word	0x00000000
        /*0060*/ 	.short	0x0000
        /*0062*/ 	.short	0x0000
        /*0064*/ 	.byte	0x00, 0xf0, 0x11, 0x00


	//----- nvinfo : EIATTR_SPARSE_MMA_MASK
	.align		4
.L_19:
        /*0068*/ 	.byte	0x03, 0x50
        /*006a*/ 	.short	0x0000


	//----- nvinfo : EIATTR_MAXREG_COUNT
	.align		4
        /*006c*/ 	.byte	0x03, 0x1b
        /*006e*/ 	.short	0x00ff


	//----- nvinfo : EIATTR_NUM_BARRIERS
	.align		4
        /*0070*/ 	.byte	0x02, 0x4c
        /*0072*/ 	.byte	0x01
	.zero		1


	//----- nvinfo : EIATTR_MERCURY_ISA_VERSION
	.align		4
        /*0074*/ 	.byte	0x03, 0x5f
        /*0076*/ 	.short	0x0101


	//----- nvinfo : EIATTR_VRC_CTA_INIT_COUNT
	.align		4
        /*0078*/ 	.byte	0x02, 0x4a
	.zero		1
	.zero		1


	//----- nvinfo : EIATTR_EXIT_INSTR_OFFSETS
	.align		4
        /*007c*/ 	.byte	0x04, 0x1c
        /*007e*/ 	.short	(.L_21 - .L_20)


	//   ....[0]....
.L_20:
        /*0080*/ 	.word	0x00000650


	//   ....[1]....
        /*0084*/ 	.word	0x000006a0


	//----- nvinfo : EIATTR_CRS_STACK_SIZE
	.align		4
.L_21:
        /*0088*/ 	.byte	0x04, 0x1e
        /*008a*/ 	.short	(.L_23 - .L_22)
.L_22:
        /*008c*/ 	.word	0x00000000


	//----- nvinfo : EIATTR_CBANK_PARAM_SIZE
	.align		4
.L_23:
        /*0090*/ 	.byte	0x03, 0x19
        /*0092*/ 	.short	0x0028


	//----- nvinfo : EIATTR_PARAM_CBANK
	.align		4
        /*0094*/ 	.byte	0x04, 0x0a
        /*0096*/ 	.short	(.L_25 - .L_24)
	.align		4
.L_24:
        /*0098*/ 	.word	index@(.nv.constant0._Z7mysgemmiiiPKfS0_Pf)
        /*009c*/ 	.short	0x0380
        /*009e*/ 	.short	0x0028


	//----- nvinfo : EIATTR_SW_WAR
	.align		4
.L_25:
        /*00a0*/ 	.byte	0x04, 0x36
        /*00a2*/ 	.short	(.L_27 - .L_26)
.L_26:
        /*00a4*/ 	.word	0x00000008
.L_27:


//--------------------- .nv.callgraph             --------------------------
	.section	.nv.callgraph,"",@"SHT_CUDA_CALLGRAPH"
	.align	4
	.sectionentsize	8
	.align		4
        /*0000*/ 	.word	0x00000000
	.align		4
        /*0004*/ 	.word	0xffffffff
	.align		4
        /*0008*/ 	.word	0x00000000
	.align		4
        /*000c*/ 	.word	0xfffffffe
	.align		4
        /*0010*/ 	.word	0x00000000
	.align		4
        /*0014*/ 	.word	0xfffffffd
	.align		4
        /*0018*/ 	.word	0x00000000
	.align		4
        /*001c*/ 	.word	0xfffffffc


//--------------------- .text._Z7mysgemmiiiPKfS0_Pf --------------------------
	.section	.text._Z7mysgemmiiiPKfS0_Pf,"ax",@progbits
	.align	128
        .global         _Z7mysgemmiiiPKfS0_Pf
        .type           _Z7mysgemmiiiPKfS0_Pf,@function
        .size           _Z7mysgemmiiiPKfS0_Pf,(.L_x_5 - _Z7mysgemmiiiPKfS0_Pf)
        .other          _Z7mysgemmiiiPKfS0_Pf,@"STO_CUDA_ENTRY STV_DEFAULT"
_Z7mysgemmiiiPKfS0_Pf:
.text._Z7mysgemmiiiPKfS0_Pf:
[----:B------:R-:W-:Y:S01]  /*0000*/  LDC R1, c[0x0][0x37c] ;  /* 0x0000df00ff017b82 */ /* 0x000fe20000000800 */
[----:B------:R-:W0:Y:S01]  /*0010*/  S2R R12, SR_TID.Y ;  /* 0x00000000000c7919 */ /* 0x000e220000002200 */
[----:B------:R-:W1:Y:S06]  /*0020*/  LDCU UR9, c[0x0][0x388] ;  /* 0x00007100ff0977ac */ /* 0x000e6c0008000800 */
[----:B------:R-:W0:Y:S01]  /*0030*/  S2UR UR5, SR_CTAID.Y ;  /* 0x00000000000579c3 */ /* 0x000e220000002600 */
[----:B------:R-:W-:Y:S01]  /*0040*/  HFMA2 R21, -RZ, RZ, 0, 0 ;  /* 0x00000000ff157431 */ /* 0x000fe200000001ff */
[----:B------:R-:W2:Y:S01]  /*0050*/  S2R R13, SR_TID.X ;  /* 0x00000000000d7919 */ /* 0x000ea20000002100 */
[----:B------:R-:W3:Y:S05]  /*0060*/  LDCU.64 UR10, c[0x0][0x358] ;  /* 0x00006b00ff0a77ac */ /* 0x000eea0008000a00 */
[----:B------:R-:W0:Y:S08]  /*0070*/  LDC R3, c[0x0][0x364] ;  /* 0x0000d900ff037b82 */ /* 0x000e300000000800 */
[----:B------:R-:W2:Y:S01]  /*0080*/  S2UR UR4, SR_CTAID.X ;  /* 0x00000000000479c3 */ /* 0x000ea20000002500 */
[----:B-1----:R-:W-:-:S07]  /*0090*/  UISETP.GE.AND UP0, UPT, UR9, -0xe, UPT ;  /* 0xfffffff20900788c */ /* 0x002fce000bf06270 */
[----:B------:R-:W2:Y:S01]  /*00a0*/  LDC R2, c[0x0][0x360] ;  /* 0x0000d800ff027b82 */ /* 0x000ea20000000800 */
[----:B0-----:R-:W-:Y:S02]  /*00b0*/  IMAD R0, R3, UR5, R12 ;  /* 0x0000000503007c24 */ /* 0x001fe4000f8e020c */
[----:B--2---:R-:W-:Y:S01]  /*00c0*/  IMAD R3, R2, UR4, R13 ;  /* 0x0000000402037c24 */ /* 0x004fe2000f8e020d */
[----:B---3--:R-:W-:Y:S06]  /*00d0*/  BRA.U !UP0, `(.L_x_0) ;  /* 0x0000000508507547 */ /* 0x008fec000b800000 */
[----:B------:R-:W0:Y:S01]  /*00e0*/  S2UR UR7, SR_CgaCtaId ;  /* 0x00000000000779c3 */ /* 0x000e220000008800 */
[----:B------:R-:W1:Y:S01]  /*00f0*/  LDCU UR12, c[0x0][0x384] ;  /* 0x00007080ff0c77ac */ /* 0x000e620008000800 */
[C---:B------:R-:W-:Y:S01]  /*0100*/  VIMNMX R4, PT, PT, R0.reuse, R3, !PT ;  /* 0x0000000300047248 */ /* 0x040fe20007fe0100 */
[----:B------:R-:W-:Y:S01]  /*0110*/  IMAD R16, R0, UR9, R13 ;  /* 0x0000000900107c24 */ /* 0x000fe2000f8e020d */
[----:B------:R-:W-:Y:S01]  /*0120*/  MOV R21, RZ ;  /* 0x000000ff00157202 */ /* 0x000fe20000000f00 */
[----:B------:R-:W-:Y:S01]  /*0130*/  UMOV UR6, 0x400 ;  /* 0x0000040000067882 */ /* 0x000fe20000000000 */
[----:B------:R-:W-:Y:S02]  /*0140*/  UIADD3 UR4, UPT, UPT, UR9, -0x1, URZ ;  /* 0xffffffff09047890 */ /* 0x000fe4000fffe0ff */
[----:B------:R-:W2:Y:S01]  /*0150*/  LDC R2, c[0x0][0x384] ;  /* 0x0000e100ff027b82 */ /* 0x000ea20000000800 */
[----:B------:R-:W3:Y:S01]  /*0160*/  LDCU UR14, c[0x0][0x388] ;  /* 0x00007100ff0e77ac */ /* 0x000ee20008000800 */
[----:B------:R-:W-:Y:S01]  /*0170*/  USHF.R.S32.HI UR5, URZ, 0x1f, UR4 ;  /* 0x0000001fff057899 */ /* 0x000fe20008011404 */
[----:B------:R-:W4:Y:S03]  /*0180*/  LDCU UR13, c[0x0][0x380] ;  /* 0x00007000ff0d77ac */ /* 0x000f260008000800 */
[----:B------:R-:W-:Y:S01]  /*0190*/  ULEA.HI UR5, UR5, UR4, URZ, 0x4 ;  /* 0x0000000405057291 */ /* 0x000fe2000f8f20ff */
[----:B-1----:R-:W-:Y:S01]  /*01a0*/  ISETP.GE.AND P2, PT, R4, UR12, PT ;  /* 0x0000000c04007c0c */ /* 0x002fe2000bf46270 */
[----:B------:R-:W-:-:S02]  /*01b0*/  IMAD R17, R12, UR12, R3 ;  /* 0x0000000c0c117c24 */ /* 0x000fc4000f8e0203 */
[----:B------:R-:W-:Y:S02]  /*01c0*/  USHF.R.S32.HI UR5, URZ, 0x4, UR5 ;  /* 0x00000004ff057899 */ /* 0x000fe40008011405 */
[----:B0-----:R-:W-:Y:S02]  /*01d0*/  ULEA UR8, UR7, UR6, 0x18 ;  /* 0x0000000607087291 */ /* 0x001fe4000f8ec0ff */
[----:B------:R-:W-:Y:S02]  /*01e0*/  UIADD3 UR6, UPT, UPT, UR6, 0x400, URZ ;  /* 0x0000040006067890 */ /* 0x000fe4000fffe0ff */
[----:B------:R-:W-:Y:S02]  /*01f0*/  UIADD3 UR5, UPT, UPT, -UR5, URZ, URZ ;  /* 0x000000ff05057290 */ /* 0x000fe4000fffe1ff */
[----:B------:R-:W-:Y:S01]  /*0200*/  ULEA UR6, UR7, UR6, 0x18 ;  /* 0x0000000607067291 */ /* 0x000fe2000f8ec0ff */
[----:B------:R-:W-:-:S04]  /*0210*/  LEA R14, R12, UR8, 0x6 ;  /* 0x000000080c0e7c11 */ /* 0x000fc8000f8e30ff */
[C---:B------:R-:W-:Y:S02]  /*0220*/  LEA R18, R13.reuse, R14, 0x2 ;  /* 0x0000000e0d127211 */ /* 0x040fe400078e10ff */
[----:B------:R-:W-:-:S04]  /*0230*/  LEA R15, R13, UR6, 0x2 ;  /* 0x000000060d0f7c11 */ /* 0x000fc8000f8e10ff */
[----:B---34-:R-:W-:-:S07]  /*0240*/  LEA R19, R12, R15, 0x6 ;  /* 0x0000000f0c137211 */ /* 0x018fce00078e30ff */
.L_x_3:
[----:B------:R-:W-:Y:S02]  /*0250*/  ISETP.GE.AND P1, PT, R13, UR14, PT ;  /* 0x0000000e0d007c0c */ /* 0x000fe4000bf26270 */
[----:B0-----:R-:W-:Y:S02]  /*0260*/  CS2R R8, SRZ ;  /* 0x0000000000087805 */ /* 0x001fe4000001ff00 */
[----:B------:R-:W-:Y:S02]  /*0270*/  ISETP.GE.AND P0, PT, R12, UR14, PT ;  /* 0x0000000e0c007c0c */ /* 0x000fe4000bf06270 */
[----:B------:R-:W-:Y:S02]  /*0280*/  ISETP.GE.OR P1, PT, R0, UR13, P1 ;  /* 0x0000000d00007c0c */ /* 0x000fe40008f26670 */
[----:B--2---:R-:W-:-:S11]  /*0290*/  ISETP.GE.OR P0, PT, R3, R2, P0 ;  /* 0x000000020300720c */ /* 0x004fd60000706670 */
[----:B------:R-:W0:Y:S08]  /*02a0*/  @!P1 LDC.64 R6, c[0x0][0x390] ;  /* 0x0000e400ff069b82 */ /* 0x000e300000000a00 */
[----:B------:R-:W1:Y:S01]  /*02b0*/  @!P0 LDC.64 R4, c[0x0][0x398] ;  /* 0x0000e600ff048b82 */ /* 0x000e620000000a00 */
[----:B0-----:R-:W-:-:S05]  /*02c0*/  @!P1 IMAD.WIDE R6, R16, 0x4, R6 ;  /* 0x0000000410069825 */ /* 0x001fca00078e0206 */
[----:B------:R-:W2:Y:S01]  /*02d0*/  @!P1 LDG.E R9, desc[UR10][R6.64] ;  /* 0x0000000a06099981 */ /* 0x000ea2000c1e1900 */
[----:B-1----:R-:W-:-:S05]  /*02e0*/  @!P0 IMAD.WIDE R4, R17, 0x4, R4 ;  /* 0x0000000411048825 */ /* 0x002fca00078e0204 */
[----:B------:R-:W3:Y:S01]  /*02f0*/  @!P0 LDG.E R8, desc[UR10][R4.64] ;  /* 0x0000000a04088981 */ /* 0x000ee2000c1e1900 */
[----:B------:R-:W-:Y:S03]  /*0300*/  BSSY.RECONVERGENT B0, `(.L_x_1) ;  /* 0x0000029000007945 */ /* 0x000fe60003800200 */
[----:B--2---:R0:W-:Y:S04]  /*0310*/  STS [R18], R9 ;  /* 0x0000000912007388 */ /* 0x0041e80000000800 */
[----:B---3--:R0:W-:Y:S01]  /*0320*/  STS [R19], R8 ;  /* 0x0000000813007388 */ /* 0x0081e20000000800 */
[----:B------:R-:W-:Y:S06]  /*0330*/  BAR.SYNC.DEFER_BLOCKING 0x0 ;  /* 0x0000000000007b1d */ /* 0x000fec0000010000 */
[----:B------:R-:W-:Y:S05]  /*0340*/  @P2 BRA `(.L_x_2) ;  /* 0x0000000000902947 */ /* 0x000fea0003800000 */
[----:B------:R-:W-:Y:S04]  /*0350*/  LDS R22, [R15] ;  /* 0x000000000f167984 */ /* 0x000fe80000000800 */
[----:B0-----:R-:W0:Y:S04]  /*0360*/  LDS.128 R8, [R14] ;  /* 0x000000000e087984 */ /* 0x001e280000000c00 */
[----:B------:R-:W1:Y:S04]  /*0370*/  LDS R29, [R15+0x40] ;  /* 0x000040000f1d7984 */ /* 0x000e680000000800 */
[----:B------:R-:W2:Y:S04]  /*0380*/  LDS R27, [R15+0x80] ;  /* 0x000080000f1b7984 */ /* 0x000ea80000000800 */
[----:B------:R-:W3:Y:S04]  /*0390*/  LDS R24, [R15+0xc0] ;  /* 0x0000c0000f187984 */ /* 0x000ee80000000800 */
[----:B------:R-:W-:Y:S04]  /*03a0*/  LDS R23, [R15+0x100] ;  /* 0x000100000f177984 */ /* 0x000fe80000000800 */
[----:B------:R-:W4:Y:S04]  /*03b0*/  LDS.128 R4, [R14+0x10] ;  /* 0x000010000e047984 */ /* 0x000f280000000c00 */
[----:B------:R-:W5:Y:S04]  /*03c0*/  LDS R20, [R15+0x140] ;  /* 0x000140000f147984 */ /* 0x000f680000000800 */
[----:B------:R-:W5:Y:S01]  /*03d0*/  LDS R25, [R15+0x180] ;  /* 0x000180000f197984 */ /* 0x000f620000000800 */
[----:B0-----:R-:W-:-:S03]  /*03e0*/  FFMA R8, R8, R22, R21 ;  /* 0x0000001608087223 */ /* 0x001fc60000000015 */
[----:B------:R-:W0:Y:S01]  /*03f0*/  LDS R22, [R15+0x1c0] ;  /* 0x0001c0000f167984 */ /* 0x000e220000000800 */
[----:B-1----:R-:W-:-:S03]  /*0400*/  FFMA R8, R29, R9, R8 ;  /* 0x000000091d087223 */ /* 0x002fc60000000008 */
[----:B------:R-:W-:Y:S01]  /*0410*/  LDS R21, [R15+0x200] ;  /* 0x000200000f157984 */ /* 0x000fe20000000800 */
[----:B--2---:R-:W-:-:S04]  /*0420*/  FFMA R27, R27, R10, R8 ;  /* 0x0000000a1b1b7223 */ /* 0x004fc80000000008 */
[----:B---3--:R-:W-:Y:S02]  /*0430*/  FFMA R27, R24, R11, R27 ;  /* 0x0000000b181b7223 */ /* 0x008fe4000000001b */
[----:B------:R-:W1:Y:S04]  /*0440*/  LDS.128 R8, [R14+0x20] ;  /* 0x000020000e087984 */ /* 0x000e680000000c00 */
[----:B------:R-:W2:Y:S01]  /*0450*/  LDS R24, [R15+0x240] ;  /* 0x000240000f187984 */ /* 0x000ea20000000800 */
[----:B----4-:R-:W-:-:S04]  /*0460*/  FFMA R23, R4, R23, R27 ;  /* 0x0000001704177223 */ /* 0x010fc8000000001b */
[----:B-----5:R-:W-:Y:S02]  /*0470*/  FFMA R20, R20, R5, R23 ;  /* 0x0000000514147223 */ /* 0x020fe40000000017 */
[----:B------:R-:W3:Y:S02]  /*0480*/  LDS R23, [R15+0x280] ;  /* 0x000280000f177984 */ /* 0x000ee40000000800 */
[----:B------:R-:W-:Y:S02]  /*0490*/  FFMA R25, R25, R6, R20 ;  /* 0x0000000619197223 */ /* 0x000fe40000000014 */
[----:B------:R-:W4:Y:S02]  /*04a0*/  LDS R20, [R15+0x2c0] ;  /* 0x0002c0000f147984 */ /* 0x000f240000000800 */
[----:B0-----:R-:W-:Y:S02]  /*04b0*/  FFMA R27, R22, R7, R25 ;  /* 0x00000007161b7223 */ /* 0x001fe40000000019 */
[----:B------:R-:W-:Y:S04]  /*04c0*/  LDS R25, [R15+0x300] ;  /* 0x000300000f197984 */ /* 0x000fe80000000800 */
[----:B------:R-:W0:Y:S04]  /*04d0*/  LDS.128 R4, [R14+0x30] ;  /* 0x000030000e047984 */ /* 0x000e280000000c00 */
[----:B------:R-:W5:Y:S01]  /*04e0*/  LDS R22, [R15+0x340] ;  /* 0x000340000f167984 */ /* 0x000f620000000800 */
[----:B-1----:R-:W-:-:S03]  /*04f0*/  FFMA R27, R8, R21, R27 ;  /* 0x00000015081b7223 */ /* 0x002fc6000000001b */
[----:B------:R-:W1:Y:S01]  /*0500*/  LDS R21, [R15+0x380] ;  /* 0x000380000f157984 */ /* 0x000e620000000800 */
[----:B--2---:R-:W-:-:S03]  /*0510*/  FFMA R24, R24, R9, R27 ;  /* 0x0000000918187223 */ /* 0x004fc6000000001b */
[----:B------:R-:W2:Y:S01]  /*0520*/  LDS R8, [R15+0x3c0] ;  /* 0x0003c0000f087984 */ /* 0x000ea20000000800 */
[----:B---3--:R-:W-:-:S04]  /*0530*/  FFMA R23, R23, R10, R24 ;  /* 0x0000000a17177223 */ /* 0x008fc80000000018 */
[----:B----4-:R-:W-:-:S04]  /*0540*/  FFMA R11, R20, R11, R23 ;  /* 0x0000000b140b7223 */ /* 0x010fc80000000017 */
[----:B0-----:R-:W-:-:S04]  /*0550*/  FFMA R11, R4, R25, R11 ;  /* 0x00000019040b7223 */ /* 0x001fc8000000000b */
[----:B-----5:R-:W-:-:S04]  /*0560*/  FFMA R22, R22, R5, R11 ;  /* 0x0000000516167223 */ /* 0x020fc8000000000b */
[----:B-1----:R-:W-:-:S04]  /*0570*/  FFMA R21, R21, R6, R22 ;  /* 0x0000000615157223 */ /* 0x002fc80000000016 */
[----:B--2---:R-:W-:-:S07]  /*0580*/  FFMA R21, R8, R7, R21 ;  /* 0x0000000708157223 */ /* 0x004fce0000000015 */
.L_x_2:
[----:B------:R-:W-:Y:S05]  /*0590*/  BSYNC.RECONVERGENT B0 ;  /* 0x0000000000007941 */ /* 0x000fea0003800200 */
.L_x_1:
[----:B------:R-:W-:Y:S01]  /*05a0*/  BAR.SYNC.DEFER_BLOCKING 0x0 ;  /* 0x0000000000007b1d */ /* 0x000fe20000010000 */
[----:B------:R-:W-:Y:S01]  /*05b0*/  UIADD3 UR5, UPT, UPT, UR5, 0x1, URZ ;  /* 0x0000000105057890 */ /* 0x000fe2000fffe0ff */
[----:B------:R-:W-:Y:S02]  /*05c0*/  IADD3 R12, PT, PT, R12, 0x10, RZ ;  /* 0x000000100c0c7810 */ /* 0x000fe40007ffe0ff */
[----:B------:R-:W-:Y:S01]  /*05d0*/  IADD3 R13, PT, PT, R13, 0x10, RZ ;  /* 0x000000100d0d7810 */ /* 0x000fe20007ffe0ff */
[----:B------:R-:W-:Y:S01]  /*05e0*/  UISETP.NE.AND UP0, UPT, UR5, 0x1, UPT ;  /* 0x000000010500788c */ /* 0x000fe2000bf05270 */
[----:B------:R-:W-:Y:S02]  /*05f0*/  IADD3 R16, PT, PT, R16, 0x10, RZ ;  /* 0x0000001010107810 */ /* 0x000fe40007ffe0ff */
[----:B------:R-:W-:-:S06]  /*0600*/  LEA R17, R2, R17, 0x4 ;  /* 0x0000001102117211 */ /* 0x000fcc00078e20ff */
[----:B------:R-:W-:Y:S05]  /*0610*/  BRA.U UP0, `(.L_x_3) ;  /* 0xfffffffd000c7547 */ /* 0x000fea000b83ffff */
.L_x_0:
[----:B------:R-:W1:Y:S02]  /*0620*/  LDCU.64 UR6, c[0x0][0x380] ;  /* 0x00007000ff0677ac */ /* 0x000e640008000a00 */
[----:B-1----:R-:W-:-:S04]  /*0630*/  ISETP.GE.AND P0, PT, R3, UR7, PT ;  /* 0x0000000703007c0c */ /* 0x002fc8000bf06270 */
[----:B------:R-:W-:-:S13]  /*0640*/  ISETP.GE.OR P0, PT, R0, UR6, P0 ;  /* 0x0000000600007c0c */ /* 0x000fda0008706670 */
[----:B------:R-:W-:Y:S05]  /*0650*/  @P0 EXIT ;  /* 0x000000000000094d */ /* 0x000fea0003800000 */
[----:B------:R-:W1:Y:S01]  /*0660*/  LDC.64 R4, c[0x0][0x3a0] ;  /* 0x0000e800ff047b82 */ /* 0x000e620000000a00 */
[----:B------:R-:W-:-:S04]  /*0670*/  IMAD R3, R0, UR7, R3 ;  /* 0x0000000700037c24 */ /* 0x000fc8000f8e0203 */
[----:B-1----:R-:W-:-:S05]  /*0680*/  IMAD.WIDE R2, R3, 0x4, R4 ;  /* 0x0000000403027825 */ /* 0x002fca00078e0204 */
[----:B------:R-:W-:Y:S01]  /*0690*/  STG.E desc[UR10][R2.64], R21 ;  /* 0x0000001502007986 */ /* 0x000fe2000c10190a */
[----:B------:R-:W-:Y:S05]  /*06a0*/  EXIT ;  /* 0x000000000000794d */ /* 0x000fea0003800000 */
.L_x_4:
[----:B------:R-:W-:-:S00]  /*06b0*/  BRA `(.L_x_4) ;  /* 0xfffffffc00fc7947 */ /* 0x000fc0000383ffff */
[----:B------:R-:W-:-:S00]  /*06c0*/  NOP ;  /* 0x0000000000007918 */ /* 0x000fc00000000000 */
        /* <DEDUP_REMOVED lines=11> */
.L_x_5:


//--------------------- .nv.shared._Z7mysgemmiiiPKfS0_Pf --------------------------
	.section	.nv.shared._Z7mysgemmiiiPKfS0_Pf,"aw",@nobits
	.sectionflags	@""
	.align	4
.nv.shared._Z7mysgemmiiiPKfS0_Pf:
	.zero		3072


//--------------------- .nv.shared.reserved.0     --------------------------
	.section	.nv.shared.reserved.0,"aw",@nobits
	.weak		__nv_reservedSMEM_offset_0_alias
	.size		__nv_reservedSMEM_offset_0_alias, 0, 64
	.other		__nv_reservedSMEM_offset_0_alias,@"STO_CUDA_RESERVED_SHARED STV_DEFAULT"
__nv_reservedSMEM_offset_0_alias:
	.zero		0
	.zero		64


//--------------------- .nv.constant0._Z7mysgemmiiiPKfS0_Pf --------------------------
	.section	.nv.constant0._Z7mysgemmiiiPKfS0_Pf,"a",@progbits
	.sectionflags	@""
	.align	4
.nv.constant0._Z7mysgemmiiiPKfS0_Pf:
	.zero		936


//--------------------- SYMBOLS --------------------------

	.type		.nv.reservedSmem.offset0,@object
	.size		.nv.reservedSmem.offset0,0x4
	.type		.nv.reservedSmem.cap,@object
	.size		.nv.reservedSmem.cap,0x4
